//
// Generated by NVIDIA NVVM Compiler
//
// Compiler Build ID: CL-36424714
// Cuda compilation tools, release 13.0, V13.0.88
// Based on NVVM 20.0.0
//

.version 9.0
.target sm_100
.address_size 64

	// .globl	_Z9matriMultPiS_S_i

.visible .entry _Z9matriMultPiS_S_i(
	.param .u64 .ptr .align 1 _Z9matriMultPiS_S_i_param_0,
	.param .u64 .ptr .align 1 _Z9matriMultPiS_S_i_param_1,
	.param .u64 .ptr .align 1 _Z9matriMultPiS_S_i_param_2,
	.param .u32 _Z9matriMultPiS_S_i_param_3
)
{
	.reg .pred 	%p<10>;
	.reg .b32 	%r<105>;
	.reg .b64 	%rd<67>;

	ld.param.u64 	%rd14, [_Z9matriMultPiS_S_i_param_0];
	ld.param.u64 	%rd15, [_Z9matriMultPiS_S_i_param_1];
	ld.param.u32 	%r29, [_Z9matriMultPiS_S_i_param_3];
	cvta.to.global.u64 	%rd1, %rd15;
	cvta.to.global.u64 	%rd2, %rd14;
	mov.u32 	%r31, %ctaid.y;
	mov.u32 	%r32, %ntid.y;
	mov.u32 	%r33, %tid.y;
	mad.lo.s32 	%r1, %r31, %r32, %r33;
	mov.u32 	%r34, %ctaid.x;
	mov.u32 	%r35, %ntid.x;
	mov.u32 	%r36, %tid.x;
	mad.lo.s32 	%r2, %r34, %r35, %r36;
	setp.lt.s32 	%p1, %r29, 1;
	mov.b32 	%r104, 0;
	@%p1 bra 	$L__BB0_12;
	mul.lo.s32 	%r3, %r29, %r1;
	and.b32  	%r4, %r29, 7;
	setp.lt.u32 	%p2, %r29, 8;
	mov.b32 	%r99, 0;
	mov.u32 	%r104, %r99;
	@%p2 bra 	$L__BB0_4;
	and.b32  	%r99, %r29, 2147483640;
	neg.s32 	%r93, %r99;
	mul.wide.u32 	%rd16, %r29, 4;
	add.s64 	%rd3, %rd1, %rd16;
	mul.wide.u32 	%rd17, %r29, 8;
	add.s64 	%rd4, %rd1, %rd17;
	mul.wide.u32 	%rd18, %r29, 12;
	add.s64 	%rd5, %rd1, %rd18;
	mul.wide.u32 	%rd19, %r29, 16;
	add.s64 	%rd6, %rd1, %rd19;
	mul.wide.u32 	%rd20, %r29, 20;
	add.s64 	%rd7, %rd1, %rd20;
	mul.wide.u32 	%rd21, %r29, 24;
	add.s64 	%rd8, %rd1, %rd21;
	mul.wide.u32 	%rd22, %r29, 28;
	add.s64 	%rd9, %rd1, %rd22;
	mul.wide.u32 	%rd23, %r3, 4;
	add.s64 	%rd24, %rd23, %rd2;
	add.s64 	%rd66, %rd24, 16;
	mov.b32 	%r104, 0;
	mov.u32 	%r92, %r2;
$L__BB0_3:
	.pragma "nounroll";
	mul.wide.s32 	%rd25, %r92, 4;
	add.s64 	%rd26, %rd3, %rd25;
	add.s64 	%rd27, %rd4, %rd25;
	add.s64 	%rd28, %rd5, %rd25;
	add.s64 	%rd29, %rd6, %rd25;
	add.s64 	%rd30, %rd7, %rd25;
	add.s64 	%rd31, %rd8, %rd25;
	add.s64 	%rd32, %rd9, %rd25;
	add.s64 	%rd33, %rd1, %rd25;
	ld.global.u32 	%r40, [%rd66+-16];
	ld.global.u32 	%r41, [%rd33];
	mad.lo.s32 	%r42, %r41, %r40, %r104;
	ld.global.u32 	%r43, [%rd66+-12];
	ld.global.u32 	%r44, [%rd26];
	mad.lo.s32 	%r45, %r44, %r43, %r42;
	ld.global.u32 	%r46, [%rd66+-8];
	ld.global.u32 	%r47, [%rd27];
	mad.lo.s32 	%r48, %r47, %r46, %r45;
	ld.global.u32 	%r49, [%rd66+-4];
	ld.global.u32 	%r50, [%rd28];
	mad.lo.s32 	%r51, %r50, %r49, %r48;
	ld.global.u32 	%r52, [%rd66];
	ld.global.u32 	%r53, [%rd29];
	mad.lo.s32 	%r54, %r53, %r52, %r51;
	ld.global.u32 	%r55, [%rd66+4];
	ld.global.u32 	%r56, [%rd30];
	mad.lo.s32 	%r57, %r56, %r55, %r54;
	ld.global.u32 	%r58, [%rd66+8];
	ld.global.u32 	%r59, [%rd31];
	mad.lo.s32 	%r60, %r59, %r58, %r57;
	ld.global.u32 	%r61, [%rd66+12];
	ld.global.u32 	%r62, [%rd32];
	mad.lo.s32 	%r104, %r62, %r61, %r60;
	add.s32 	%r93, %r93, 8;
	shl.b32 	%r63, %r29, 3;
	add.s32 	%r92, %r92, %r63;
	add.s64 	%rd66, %rd66, 32;
	setp.ne.s32 	%p3, %r93, 0;
	@%p3 bra 	$L__BB0_3;
$L__BB0_4:
	setp.eq.s32 	%p4, %r4, 0;
	@%p4 bra 	$L__BB0_12;
	and.b32  	%r16, %r29, 3;
	setp.lt.u32 	%p5, %r4, 4;
	@%p5 bra 	$L__BB0_7;
	add.s32 	%r65, %r99, %r3;
	mul.wide.u32 	%rd34, %r65, 4;
	add.s64 	%rd35, %rd2, %rd34;
	ld.global.u32 	%r66, [%rd35];
	mad.lo.s32 	%r67, %r99, %r29, %r2;
	mul.wide.s32 	%rd36, %r67, 4;
	add.s64 	%rd37, %rd1, %rd36;
	ld.global.u32 	%r68, [%rd37];
	mad.lo.s32 	%r69, %r68, %r66, %r104;
	cvt.u64.u32 	%rd38, %r3;
	cvt.u64.u32 	%rd39, %r99;
	add.s64 	%rd40, %rd39, %rd38;
	shl.b64 	%rd41, %rd40, 2;
	add.s64 	%rd42, %rd2, %rd41;
	ld.global.u32 	%r70, [%rd42+4];
	mul.wide.u32 	%rd43, %r29, 4;
	add.s64 	%rd44, %rd37, %rd43;
	ld.global.u32 	%r71, [%rd44];
	mad.lo.s32 	%r72, %r71, %r70, %r69;
	ld.global.u32 	%r73, [%rd42+8];
	add.s64 	%rd45, %rd44, %rd43;
	ld.global.u32 	%r74, [%rd45];
	mad.lo.s32 	%r75, %r74, %r73, %r72;
	ld.global.u32 	%r76, [%rd42+12];
	add.s64 	%rd46, %rd45, %rd43;
	ld.global.u32 	%r77, [%rd46];
	mad.lo.s32 	%r104, %r77, %r76, %r75;
	add.s32 	%r99, %r99, 4;
$L__BB0_7:
	setp.eq.s32 	%p6, %r16, 0;
	@%p6 bra 	$L__BB0_12;
	setp.eq.s32 	%p7, %r16, 1;
	@%p7 bra 	$L__BB0_10;
	add.s32 	%r79, %r99, %r3;
	mul.wide.u32 	%rd47, %r79, 4;
	add.s64 	%rd48, %rd2, %rd47;
	ld.global.u32 	%r80, [%rd48];
	mad.lo.s32 	%r81, %r99, %r29, %r2;
	mul.wide.s32 	%rd49, %r81, 4;
	add.s64 	%rd50, %rd1, %rd49;
	ld.global.u32 	%r82, [%rd50];
	mad.lo.s32 	%r83, %r82, %r80, %r104;
	cvt.u64.u32 	%rd51, %r3;
	cvt.u64.u32 	%rd52, %r99;
	add.s64 	%rd53, %rd52, %rd51;
	shl.b64 	%rd54, %rd53, 2;
	add.s64 	%rd55, %rd2, %rd54;
	ld.global.u32 	%r84, [%rd55+4];
	mul.wide.u32 	%rd56, %r29, 4;
	add.s64 	%rd57, %rd50, %rd56;
	ld.global.u32 	%r85, [%rd57];
	mad.lo.s32 	%r104, %r85, %r84, %r83;
	add.s32 	%r99, %r99, 2;
$L__BB0_10:
	and.b32  	%r86, %r29, 1;
	setp.eq.b32 	%p8, %r86, 1;
	not.pred 	%p9, %p8;
	@%p9 bra 	$L__BB0_12;
	add.s32 	%r87, %r99, %r3;
	mul.wide.u32 	%rd58, %r87, 4;
	add.s64 	%rd59, %rd2, %rd58;
	ld.global.u32 	%r88, [%rd59];
	mad.lo.s32 	%r89, %r99, %r29, %r2;
	mul.wide.s32 	%rd60, %r89, 4;
	add.s64 	%rd61, %rd1, %rd60;
	ld.global.u32 	%r90, [%rd61];
	mad.lo.s32 	%r104, %r90, %r88, %r104;
$L__BB0_12:
	ld.param.u64 	%rd65, [_Z9matriMultPiS_S_i_param_2];
	cvta.to.global.u64 	%rd62, %rd65;
	mad.lo.s32 	%r91, %r29, %r1, %r2;
	mul.wide.s32 	%rd63, %r91, 4;
	add.s64 	%rd64, %rd62, %rd63;
	st.global.u32 	[%rd64], %r104;
	ret;

}


// ===== COMPILED SASS (sm_100) =====

	.target	sm_100

	.elftype	@"ET_EXEC"


//--------------------- .note.nv.tkinfo           --------------------------
	.section	.note.nv.tkinfo,"",@"SHT_NOTE"
	.sectionflags	@"SHF_NOTE_NV_TKINFO"
	.tkinfo
        /*0018*/ 	.word	0x00000002
        /*0030*/ 	.string	""
        /*0030*/ 	.string	"ptxas"
        /*0030*/ 	.string	"Cuda compilation tools, release 13.0, V13.0.88"
        /*0030*/ 	.string	"Build cuda_13.0.r13.0/compiler.36424714_0"
        /*0030*/ 	.string	"-arch sm_100 -m 64 "



//--------------------- .note.nv.cuinfo           --------------------------
	.section	.note.nv.cuinfo,"",@"SHT_NOTE"
	.sectionflags	@"SHF_NOTE_NV_CUINFO"
        /*0018*/ 	.short	0x0002
        /*001a*/ 	.short	0x0064
        /*001c*/ 	.short	0x0082
	.zero		2


//--------------------- .nv.info                  --------------------------
	.section	.nv.info,"",@"SHT_CUDA_INFO"
	.align	4


	//----- nvinfo : EIATTR_REGCOUNT
	.align		4
        /*0000*/ 	.byte	0x04, 0x2f
        /*0002*/ 	.short	(.L_1 - .L_0)
	.align		4
.L_0:
        /*0004*/ 	.word	index@(_Z9matriMultPiS_S_i)
        /*0008*/ 	.word	0x0000001e


	//----- nvinfo : EIATTR_FRAME_SIZE
	.align		4
.L_1:
        /*000c*/ 	.byte	0x04, 0x11
        /*000e*/ 	.short	(.L_3 - .L_2)
	.align		4
.L_2:
        /*0010*/ 	.word	index@(_Z9matriMultPiS_S_i)
        /*0014*/ 	.word	0x00000000


	//----- nvinfo : EIATTR_MIN_STACK_SIZE
	.align		4
.L_3:
        /*0018*/ 	.byte	0x04, 0x12
        /*001a*/ 	.short	(.L_5 - .L_4)
	.align		4
.L_4:
        /*001c*/ 	.word	index@(_Z9matriMultPiS_S_i)
        /*0020*/ 	.word	0x00000000
.L_5:


//--------------------- .nv.compat                --------------------------
	.section	.nv.compat,"",@"SHT_CUDA_COMPAT_INFO"
	.align	4
        /*0000*/ 	.byte	0x02, 0x09, 0x00, 0x00, 0x02, 0x02, 0x01, 0x00, 0x02, 0x05, 0x05, 0x00, 0x03, 0x07, 0x01, 0x01
        /*0010*/ 	.byte	0x02, 0x03, 0x00, 0x00, 0x02, 0x06, 0x01, 0x00, 0x04, 0x0b, 0x08, 0x00, 0x09, 0x00, 0x00, 0x00
        /*0020*/ 	.byte	0x00, 0x00, 0x00, 0x00


//--------------------- .nv.info._Z9matriMultPiS_S_i --------------------------
	.section	.nv.info._Z9matriMultPiS_S_i,"",@"SHT_CUDA_INFO"
	.sectionflags	@""
	.align	4


	//----- nvinfo : EIATTR_CUDA_API_VERSION
	.align		4
        /*0000*/ 	.byte	0x04, 0x37
        /*0002*/ 	.short	(.L_7 - .L_6)
.L_6:
        /*0004*/ 	.word	0x00000082


	//----- nvinfo : EIATTR_KPARAM_INFO
	.align		4
.L_7:
        /*0008*/ 	.byte	0x04, 0x17
        /*000a*/ 	.short	(.L_9 - .L_8)
.L_8:
        /*000c*/ 	.word	0x00000000
        /*0010*/ 	.short	0x0003
        /*0012*/ 	.short	0x0018
        /*0014*/ 	.byte	0x00, 0xf0, 0x11, 0x00


	//----- nvinfo : EIATTR_KPARAM_INFO
	.align		4
.L_9:
        /*0018*/ 	.byte	0x04, 0x17
        /*001a*/ 	.short	(.L_11 - .L_10)
.L_10:
        /*001c*/ 	.word	0x00000000
        /*0020*/ 	.short	0x0002
        /*0022*/ 	.short	0x0010
        /*0024*/ 	.byte	0x00, 0xf5, 0x21, 0x00


	//----- nvinfo : EIATTR_KPARAM_INFO
	.align		4
.L_11:
        /*0028*/ 	.byte	0x04, 0x17
        /*002a*/ 	.short	(.L_13 - .L_12)
.L_12:
        /*002c*/ 	.word	0x00000000
        /*0030*/ 	.short	0x0001
        /*0032*/ 	.short	0x0008
        /*0034*/ 	.byte	0x00, 0xf5, 0x21, 0x00


	//----- nvinfo : EIATTR_KPARAM_INFO
	.align		4
.L_13:
        /*0038*/ 	.byte	0x04, 0x17
        /*003a*/ 	.short	(.L_15 - .L_14)
.L_14:
        /*003c*/ 	.word	0x00000000
        /*0040*/ 	.short	0x0000
        /*0042*/ 	.short	0x0000
        /*0044*/ 	.byte	0x00, 0xf5, 0x21, 0x00


	//----- nvinfo : EIATTR_SPARSE_MMA_MASK
	.align		4
.L_15:
        /*0048*/ 	.byte	0x03, 0x50
        /*004a*/ 	.short	0x0000


	//----- nvinfo : EIATTR_MAXREG_COUNT
	.align		4
        /*004c*/ 	.byte	0x03, 0x1b
        /*004e*/ 	.short	0x00ff


	//----- nvinfo : EIATTR_MERCURY_ISA_VERSION
	.align		4
        /*0050*/ 	.byte	0x03, 0x5f
        /*0052*/ 	.short	0x0101


	//----- nvinfo : EIATTR_VRC_CTA_INIT_COUNT
	.align		4
        /*0054*/ 	.byte	0x02, 0x4a
	.zero		1
	.zero		1


	//----- nvinfo : EIATTR_EXIT_INSTR_OFFSETS
	.align		4
        /*0058*/ 	.byte	0x04, 0x1c
        /*005a*/ 	.short	(.L_17 - .L_16)


	//   ....[0]....
.L_16:
        /*005c*/ 	.word	0x00000ab0


	//----- nvinfo : EIATTR_CBANK_PARAM_SIZE
	.align		4
.L_17:
        /*0060*/ 	.byte	0x03, 0x19
        /*0062*/ 	.short	0x001c


	//----- nvinfo : EIATTR_PARAM_CBANK
	.align		4
        /*0064*/ 	.byte	0x04, 0x0a
        /*0066*/ 	.short	(.L_19 - .L_18)
	.align		4
.L_18:
        /*0068*/ 	.word	index@(.nv.constant0._Z9matriMultPiS_S_i)
        /*006c*/ 	.short	0x0380
        /*006e*/ 	.short	0x001c


	//----- nvinfo : EIATTR_SW_WAR
	.align		4
.L_19:
        /*0070*/ 	.byte	0x04, 0x36
        /*0072*/ 	.short	(.L_21 - .L_20)
.L_20:
        /*0074*/ 	.word	0x00000008
.L_21:


//--------------------- .nv.callgraph             --------------------------
	.section	.nv.callgraph,"",@"SHT_CUDA_CALLGRAPH"
	.align	4
	.sectionentsize	8
	.align		4
        /*0000*/ 	.word	0x00000000
	.align		4
        /*0004*/ 	.word	0xffffffff
	.align		4
        /*0008*/ 	.word	0x00000000
	.align		4
        /*000c*/ 	.word	0xfffffffe
	.align		4
        /*0010*/ 	.word	0x00000000
	.align		4
        /*0014*/ 	.word	0xfffffffd
	.align		4
        /*0018*/ 	.word	0x00000000
	.align		4
        /*001c*/ 	.word	0xfffffffc


//--------------------- .text._Z9matriMultPiS_S_i --------------------------
	.section	.text._Z9matriMultPiS_S_i,"ax",@progbits
	.align	128
        .global         _Z9matriMultPiS_S_i
        .type           _Z9matriMultPiS_S_i,@function
        .size           _Z9matriMultPiS_S_i,(.L_x_5 - _Z9matriMultPiS_S_i)
        .other          _Z9matriMultPiS_S_i,@"STO_CUDA_ENTRY STV_DEFAULT"
_Z9matriMultPiS_S_i:
.text._Z9matriMultPiS_S_i:
[----:B------:R-:W-:Y:S01]  /*0000*/  LDC R1, c[0x0][0x37c] ;  /* 0x0000df00ff017b82 */ /* 0x000fe20000000800 */
[----:B------:R-:W0:Y:S01]  /*0010*/  S2R R3, SR_TID.Y ;  /* 0x0000000000037919 */ /* 0x000e220000002200 */
[----:B------:R-:W1:Y:S06]  /*0020*/  LDCU UR18, c[0x0][0x398] ;  /* 0x00007300ff1277ac */ /* 0x000e6c0008000800 */
[----:B------:R-:W0:Y:S01]  /*0030*/  LDC R0, c[0x0][0x364] ;  /* 0x0000d900ff007b82 */ /* 0x000e220000000800 */
[----:B------:R-:W-:Y:S01]  /*0040*/  HFMA2 R12, -RZ, RZ, 0, 0 ;  /* 0x00000000ff0c7431 */ /* 0x000fe200000001ff */
[----:B------:R-:W2:Y:S01]  /*0050*/  S2R R2, SR_TID.X ;  /* 0x0000000000027919 */ /* 0x000ea20000002100 */
[----:B------:R-:W3:Y:S05]  /*0060*/  LDCU.64 UR16, c[0x0][0x358] ;  /* 0x00006b00ff1077ac */ /* 0x000eea0008000a00 */
[----:B------:R-:W0:Y:S08]  /*0070*/  S2UR UR4, SR_CTAID.Y ;  /* 0x00000000000479c3 */ /* 0x000e300000002600 */
[----:B------:R-:W2:Y:S01]  /*0080*/  S2UR UR5, SR_CTAID.X ;  /* 0x00000000000579c3 */ /* 0x000ea20000002500 */
[----:B-1----:R-:W-:-:S07]  /*0090*/  UISETP.GE.AND UP0, UPT, UR18, 0x1, UPT ;  /* 0x000000011200788c */ /* 0x002fce000bf06270 */
[----:B------:R-:W2:Y:S01]  /*00a0*/  LDC R13, c[0x0][0x360] ;  /* 0x0000d800ff0d7b82 */ /* 0x000ea20000000800 */
[----:B0-----:R-:W-:Y:S02]  /*00b0*/  IMAD R0, R0, UR4, R3 ;  /* 0x0000000400007c24 */ /* 0x001fe4000f8e0203 */
[----:B--2---:R-:W-:Y:S01]  /*00c0*/  IMAD R13, R13, UR5, R2 ;  /* 0x000000050d0d7c24 */ /* 0x004fe2000f8e0202 */
[----:B---3--:R-:W-:Y:S06]  /*00d0*/  BRA.U !UP0, `(.L_x_0) ;  /* 0x0000000908647547 */ /* 0x008fec000b800000 */
[----:B------:R-:W-:Y:S02]  /*00e0*/  UISETP.GE.U32.AND UP1, UPT, UR18, 0x8, UPT ;  /* 0x000000081200788c */ /* 0x000fe4000bf26070 */
[----:B------:R-:W-:Y:S01]  /*00f0*/  IMAD R5, R0, UR18, RZ ;  /* 0x0000001200057c24 */ /* 0x000fe2000f8e02ff */
[----:B------:R-:W-:Y:S01]  /*0100*/  ULOP3.LUT UR19, UR18, 0x7, URZ, 0xc0, !UPT ;  /* 0x0000000712137892 */ /* 0x000fe2000f8ec0ff */
[----:B------:R-:W-:Y:S01]  /*0110*/  MOV R12, RZ ;  /* 0x000000ff000c7202 */ /* 0x000fe20000000f00 */
[----:B------:R-:W-:Y:S02]  /*0120*/  UMOV UR4, URZ ;  /* 0x000000ff00047c82 */ /* 0x000fe40008000000 */
[----:B------:R-:W-:Y:S02]  /*0130*/  UISETP.NE.AND UP0, UPT, UR19, URZ, UPT ;  /* 0x000000ff1300728c */ /* 0x000fe4000bf05270 */
[----:B------:R-:W-:Y:S09]  /*0140*/  BRA.U !UP1, `(.L_x_1) ;  /* 0x0000000509087547 */ /* 0x000ff2000b800000 */
[----:B------:R-:W0:Y:S01]  /*0150*/  LDCU.128 UR20, c[0x0][0x380] ;  /* 0x00007000ff1477ac */ /* 0x000e220008000c00 */
[----:B------:R-:W-:Y:S02]  /*0160*/  MOV R12, RZ ;  /* 0x000000ff000c7202 */ /* 0x000fe40000000f00 */
[----:B------:R-:W-:Y:S01]  /*0170*/  MOV R14, R13 ;  /* 0x0000000d000e7202 */ /* 0x000fe20000000f00 */
[----:B------:R-:W-:-:S04]  /*0180*/  ULOP3.LUT UR4, UR18, 0x7ffffff8, URZ, 0xc0, !UPT ;  /* 0x7ffffff812047892 */ /* 0x000fc8000f8ec0ff */
[----:B------:R-:W-:Y:S01]  /*0190*/  UIADD3 UR5, UPT, UPT, -UR4, URZ, URZ ;  /* 0x000000ff04057290 */ /* 0x000fe2000fffe1ff */
[----:B0-----:R-:W-:Y:S01]  /*01a0*/  MOV R2, UR20 ;  /* 0x0000001400027c02 */ /* 0x001fe20008000f00 */
[----:B------:R-:W-:Y:S01]  /*01b0*/  UIMAD.WIDE.U32 UR6, UR18, 0xc, UR22 ;  /* 0x0000000c120678a5 */ /* 0x000fe2000f8e0016 */
[----:B------:R-:W-:Y:S01]  /*01c0*/  MOV R3, UR21 ;  /* 0x0000001500037c02 */ /* 0x000fe20008000f00 */
[----:B------:R-:W-:Y:S02]  /*01d0*/  UIMAD.WIDE.U32 UR8, UR18, 0x10, UR22 ;  /* 0x00000010120878a5 */ /* 0x000fe4000f8e0016 */
[----:B------:R-:W-:Y:S01]  /*01e0*/  UIMAD.WIDE.U32 UR10, UR18, 0x14, UR22 ;  /* 0x00000014120a78a5 */ /* 0x000fe2000f8e0016 */
[----:B------:R-:W-:Y:S01]  /*01f0*/  IMAD.WIDE.U32 R2, R5, 0x4, R2 ;  /* 0x0000000405027825 */ /* 0x000fe200078e0002 */
[----:B------:R-:W-:Y:S02]  /*0200*/  UIMAD.WIDE.U32 UR12, UR18, 0x18, UR22 ;  /* 0x00000018120c78a5 */ /* 0x000fe4000f8e0016 */
[----:B------:R-:W-:Y:S01]  /*0210*/  UIMAD.WIDE.U32 UR14, UR18, 0x1c, UR22 ;  /* 0x0000001c120e78a5 */ /* 0x000fe2000f8e0016 */
[----:B------:R-:W-:-:S04]  /*0220*/  IADD3 R2, P0, PT, R2, 0x10, RZ ;  /* 0x0000001002027810 */ /* 0x000fc80007f1e0ff */
[----:B------:R-:W-:-:S09]  /*0230*/  IADD3.X R3, PT, PT, RZ, R3, RZ, P0, !PT ;  /* 0x00000003ff037210 */ /* 0x000fd200007fe4ff */
.L_x_2:
[----:B------:R-:W-:Y:S01]  /*0240*/  HFMA2 R23, -RZ, RZ, 0, 2.384185791015625e-07 ;  /* 0x00000004ff177431 */ /* 0x000fe200000001ff */
[----:B------:R-:W-:Y:S01]  /*0250*/  UIMAD.WIDE.U32 UR24, UR18, 0x4, UR22 ;  /* 0x00000004121878a5 */ /* 0x000fe2000f8e0016 */
[----:B------:R-:W2:Y:S01]  /*0260*/  LDG.E R21, desc[UR16][R2.64+-0x10] ;  /* 0xfffff01002157981 */ /* 0x000ea2000c1e1900 */
[----:B------:R-:W-:Y:S01]  /*0270*/  UIMAD.WIDE.U32 UR20, UR18, 0x8, UR22 ;  /* 0x00000008121478a5 */ /* 0x000fe2000f8e0016 */
[----:B------:R-:W-:Y:S02]  /*0280*/  IMAD.MOV.U32 R11, RZ, RZ, 0x4 ;  /* 0x00000004ff0b7424 */ /* 0x000fe400078e00ff */
[----:B------:R-:W-:Y:S01]  /*0290*/  HFMA2 R7, -RZ, RZ, 0, 2.384185791015625e-07 ;  /* 0x00000004ff077431 */ /* 0x000fe200000001ff */
[----:B------:R-:W3:Y:S01]  /*02a0*/  LDG.E R19, desc[UR16][R2.64+-0xc] ;  /* 0xfffff41002137981 */ /* 0x000ee2000c1e1900 */
[----:B------:R-:W-:Y:S02]  /*02b0*/  MOV R8, UR24 ;  /* 0x0000001800087c02 */ /* 0x000fe40008000f00 */
[----:B------:R-:W-:Y:S01]  /*02c0*/  MOV R9, UR25 ;  /* 0x0000001900097c02 */ /* 0x000fe20008000f00 */
[C---:B------:R-:W-:Y:S01]  /*02d0*/  IMAD.WIDE R22, R14.reuse, R23, UR22 ;  /* 0x000000160e167e25 */ /* 0x040fe2000f8e0217 */
[----:B------:R-:W-:Y:S01]  /*02e0*/  MOV R24, UR20 ;  /* 0x0000001400187c02 */ /* 0x000fe20008000f00 */
[----:B------:R-:W4:Y:S01]  /*02f0*/  LDG.E R17, desc[UR16][R2.64+-0x8] ;  /* 0xfffff81002117981 */ /* 0x000f22000c1e1900 */
[----:B------:R-:W-:Y:S01]  /*0300*/  MOV R25, UR21 ;  /* 0x0000001500197c02 */ /* 0x000fe20008000f00 */
[----:B------:R-:W-:-:S02]  /*0310*/  IMAD.WIDE R8, R14, 0x4, R8 ;  /* 0x000000040e087825 */ /* 0x000fc400078e0208 */
[----:B------:R-:W2:Y:S02]  /*0320*/  LDG.E R22, desc[UR16][R22.64] ;  /* 0x0000001016167981 */ /* 0x000ea4000c1e1900 */
[C---:B------:R-:W-:Y:S01]  /*0330*/  IMAD.WIDE R24, R14.reuse, 0x4, R24 ;  /* 0x000000040e187825 */ /* 0x040fe200078e0218 */
[----:B------:R-:W-:Y:S01]  /*0340*/  MOV R5, 0x4 ;  /* 0x0000000400057802 */ /* 0x000fe20000000f00 */
[----:B------:R0:W3:Y:S02]  /*0350*/  LDG.E R20, desc[UR16][R8.64] ;  /* 0x0000001008147981 */ /* 0x0000e4000c1e1900 */
[C---:B------:R-:W-:Y:S02]  /*0360*/  IMAD.WIDE R10, R14.reuse, R11, UR6 ;  /* 0x000000060e0a7e25 */ /* 0x040fe4000f8e020b */
[----:B------:R-:W4:Y:S02]  /*0370*/  LDG.E R18, desc[UR16][R24.64] ;  /* 0x0000001018127981 */ /* 0x000f24000c1e1900 */
[----:B------:R-:W-:-:S04]  /*0380*/  IMAD.WIDE R4, R14, R5, UR8 ;  /* 0x000000080e047e25 */ /* 0x000fc8000f8e0205 */
[----:B------:R-:W-:Y:S01]  /*0390*/  HFMA2 R27, -RZ, RZ, 0, 2.384185791015625e-07 ;  /* 0x00000004ff1b7431 */ /* 0x000fe200000001ff */
[----:B------:R1:W5:Y:S01]  /*03a0*/  LDG.E R16, desc[UR16][R10.64] ;  /* 0x000000100a107981 */ /* 0x000362000c1e1900 */
[----:B0-----:R-:W-:-:S03]  /*03b0*/  MOV R9, 0x4 ;  /* 0x0000000400097802 */ /* 0x001fc60000000f00 */
[----:B------:R-:W5:Y:S01]  /*03c0*/  LDG.E R15, desc[UR16][R2.64+-0x4] ;  /* 0xfffffc10020f7981 */ /* 0x000f62000c1e1900 */
[----:B------:R-:W-:-:S03]  /*03d0*/  IMAD.WIDE R6, R14, R7, UR10 ;  /* 0x0000000a0e067e25 */ /* 0x000fc6000f8e0207 */
[----:B------:R0:W5:Y:S01]  /*03e0*/  LDG.E R4, desc[UR16][R4.64] ;  /* 0x0000001004047981 */ /* 0x000162000c1e1900 */
[----:B------:R-:W-:-:S03]  /*03f0*/  IMAD.WIDE R8, R14, R9, UR12 ;  /* 0x0000000c0e087e25 */ /* 0x000fc6000f8e0209 */
[----:B------:R-:W5:Y:S01]  /*0400*/  LDG.E R23, desc[UR16][R2.64] ;  /* 0x0000001002177981 */ /* 0x000f62000c1e1900 */
[----:B-1----:R-:W-:-:S03]  /*0410*/  IMAD.WIDE R10, R14, R27, UR14 ;  /* 0x0000000e0e0a7e25 */ /* 0x002fc6000f8e021b */
[----:B------:R-:W5:Y:S04]  /*0420*/  LDG.E R7, desc[UR16][R6.64] ;  /* 0x0000001006077981 */ /* 0x000f68000c1e1900 */
[----:B------:R-:W5:Y:S04]  /*0430*/  LDG.E R24, desc[UR16][R2.64+0x4] ;  /* 0x0000041002187981 */ /* 0x000f68000c1e1900 */
[----:B------:R-:W5:Y:S04]  /*0440*/  LDG.E R8, desc[UR16][R8.64] ;  /* 0x0000001008087981 */ /* 0x000f68000c1e1900 */
[----:B------:R-:W5:Y:S04]  /*0450*/  LDG.E R25, desc[UR16][R2.64+0x8] ;  /* 0x0000081002197981 */ /* 0x000f68000c1e1900 */
[----:B------:R-:W5:Y:S04]  /*0460*/  LDG.E R10, desc[UR16][R10.64] ;  /* 0x000000100a0a7981 */ /* 0x000f68000c1e1900 */
[----:B------:R1:W5:Y:S01]  /*0470*/  LDG.E R27, desc[UR16][R2.64+0xc] ;  /* 0x00000c10021b7981 */ /* 0x000362000c1e1900 */
[----:B------:R-:W-:-:S04]  /*0480*/  UIADD3 UR5, UPT, UPT, UR5, 0x8, URZ ;  /* 0x0000000805057890 */ /* 0x000fc8000fffe0ff */
[----:B------:R-:W-:Y:S01]  /*0490*/  UISETP.NE.AND UP1, UPT, UR5, URZ, UPT ;  /* 0x000000ff0500728c */ /* 0x000fe2000bf25270 */
[----:B0-----:R-:W-:Y:S02]  /*04a0*/  MOV R5, UR18 ;  /* 0x0000001200057c02 */ /* 0x001fe40008000f00 */
[----:B-1----:R-:W-:Y:S02]  /*04b0*/  IADD3 R2, P0, PT, R2, 0x20, RZ ;  /* 0x0000002002027810 */ /* 0x002fe40007f1e0ff */
[----:B------:R-:W-:Y:S02]  /*04c0*/  LEA R14, R5, R14, 0x3 ;  /* 0x0000000e050e7211 */ /* 0x000fe400078e18ff */
[----:B------:R-:W-:Y:S01]  /*04d0*/  IADD3.X R3, PT, PT, RZ, R3, RZ, P0, !PT ;  /* 0x00000003ff037210 */ /* 0x000fe200007fe4ff */
[----:B--2---:R-:W-:-:S04]  /*04e0*/  IMAD R21, R21, R22, R12 ;  /* 0x0000001615157224 */ /* 0x004fc800078e020c */
[----:B---3--:R-:W-:-:S04]  /*04f0*/  IMAD R19, R19, R20, R21 ;  /* 0x0000001413137224 */ /* 0x008fc800078e0215 */
[----:B----4-:R-:W-:-:S04]  /*0500*/  IMAD R17, R17, R18, R19 ;  /* 0x0000001211117224 */ /* 0x010fc800078e0213 */
[----:B-----5:R-:W-:-:S04]  /*0510*/  IMAD R15, R15, R16, R17 ;  /* 0x000000100f0f7224 */ /* 0x020fc800078e0211 */
[----:B------:R-:W-:-:S04]  /*0520*/  IMAD R4, R23, R4, R15 ;  /* 0x0000000417047224 */ /* 0x000fc800078e020f */
[----:B------:R-:W-:-:S04]  /*0530*/  IMAD R4, R24, R7, R4 ;  /* 0x0000000718047224 */ /* 0x000fc800078e0204 */
[----:B------:R-:W-:-:S04]  /*0540*/  IMAD R4, R25, R8, R4 ;  /* 0x0000000819047224 */ /* 0x000fc800078e0204 */
[----:B------:R-:W-:Y:S01]  /*0550*/  IMAD R12, R27, R10, R4 ;  /* 0x0000000a1b0c7224 */ /* 0x000fe200078e0204 */
[----:B------:R-:W-:Y:S06]  /*0560*/  BRA.U UP1, `(.L_x_2) ;  /* 0xfffffffd01347547 */ /* 0x000fec000b83ffff */
.L_x_1:
[----:B------:R-:W-:Y:S05]  /*0570*/  BRA.U !UP0, `(.L_x_0) ;  /* 0x00000005083c7547 */ /* 0x000fea000b800000 */
[----:B------:R-:W-:Y:S01]  /*0580*/  UISETP.GE.U32.AND UP0, UPT, UR19, 0x4, UPT ;  /* 0x000000041300788c */ /* 0x000fe2000bf06070 */
[----:B------:R-:W-:Y:S01]  /*0590*/  IMAD R2, R0, UR18, RZ ;  /* 0x0000001200027c24 */ /* 0x000fe2000f8e02ff */
[----:B------:R-:W-:-:S04]  /*05a0*/  ULOP3.LUT UR5, UR18, 0x3, URZ, 0xc0, !UPT ;  /* 0x0000000312057892 */ /* 0x000fc8000f8ec0ff */
[----:B------:R-:W-:-:S03]  /*05b0*/  UISETP.NE.AND UP1, UPT, UR5, URZ, UPT ;  /* 0x000000ff0500728c */ /* 0x000fc6000bf25270 */
[----:B------:R-:W-:Y:S08]  /*05c0*/  BRA.U !UP0, `(.L_x_3) ;  /* 0x00000001087c7547 */ /* 0x000ff0000b800000 */
[----:B------:R-:W0:Y:S01]  /*05d0*/  LDC.64 R6, c[0x0][0x388] ;  /* 0x0000e200ff067b82 */ /* 0x000e220000000a00 */
[----:B------:R-:W1:Y:S01]  /*05e0*/  LDCU.64 UR6, c[0x0][0x380] ;  /* 0x00007000ff0677ac */ /* 0x000e620008000a00 */
[----:B------:R-:W-:Y:S01]  /*05f0*/  MOV R4, UR4 ;  /* 0x0000000400047c02 */ /* 0x000fe20008000f00 */
[C---:B------:R-:W-:Y:S01]  /*0600*/  VIADD R3, R2.reuse, UR4 ;  /* 0x0000000402037c36 */ /* 0x040fe20008000000 */
[----:B------:R-:W-:Y:S02]  /*0610*/  MOV R11, UR18 ;  /* 0x00000012000b7c02 */ /* 0x000fe40008000f00 */
[----:B------:R-:W-:Y:S01]  /*0620*/  IADD3 R14, P0, PT, R2, UR4, RZ ;  /* 0x00000004020e7c10 */ /* 0x000fe2000ff1e0ff */
[----:B------:R-:W-:Y:S01]  /*0630*/  IMAD R5, R4, UR18, R13 ;  /* 0x0000001204057c24 */ /* 0x000fe2000f8e020d */
[----:B------:R-:W2:Y:S01]  /*0640*/  LDC.64 R8, c[0x0][0x380] ;  /* 0x0000e000ff087b82 */ /* 0x000ea20000000a00 */
[----:B------:R-:W-:Y:S02]  /*0650*/  MOV R15, UR18 ;  /* 0x00000012000f7c02 */ /* 0x000fe40008000f00 */
[----:B------:R-:W-:Y:S01]  /*0660*/  MOV R17, UR18 ;  /* 0x0000001200117c02 */ /* 0x000fe20008000f00 */
[----:B0-----:R-:W-:-:S04]  /*0670*/  IMAD.WIDE R6, R5, 0x4, R6 ;  /* 0x0000000405067825 */ /* 0x001fc800078e0206 */
[----:B------:R-:W-:Y:S02]  /*0680*/  IMAD.WIDE.U32 R10, R11, 0x4, R6 ;  /* 0x000000040b0a7825 */ /* 0x000fe400078e0006 */
[----:B------:R-:W3:Y:S02]  /*0690*/  LDG.E R6, desc[UR16][R6.64] ;  /* 0x0000001006067981 */ /* 0x000ee4000c1e1900 */
[----:B--2---:R-:W-:Y:S01]  /*06a0*/  IMAD.WIDE.U32 R8, R3, 0x4, R8 ;  /* 0x0000000403087825 */ /* 0x004fe200078e0008 */
[----:B------:R-:W-:Y:S02]  /*06b0*/  IADD3.X R3, PT, PT, RZ, RZ, RZ, P0, !PT ;  /* 0x000000ffff037210 */ /* 0x000fe400007fe4ff */
[----:B-1----:R-:W-:-:S03]  /*06c0*/  LEA R4, P0, R14, UR6, 0x2 ;  /* 0x000000060e047c11 */ /* 0x002fc6000f8010ff */
[----:B------:R-:W3:Y:S01]  /*06d0*/  LDG.E R9, desc[UR16][R8.64] ;  /* 0x0000001008097981 */ /* 0x000ee2000c1e1900 */
[----:B------:R-:W-:Y:S01]  /*06e0*/  LEA.HI.X R5, R14, UR7, R3, 0x2, P0 ;  /* 0x000000070e057c11 */ /* 0x000fe200080f1403 */
[----:B------:R-:W-:Y:S02]  /*06f0*/  IMAD.WIDE.U32 R14, R15, 0x4, R10 ;  /* 0x000000040f0e7825 */ /* 0x000fe400078e000a */
[----:B------:R-:W2:Y:S04]  /*0700*/  LDG.E R3, desc[UR16][R10.64] ;  /* 0x000000100a037981 */ /* 0x000ea8000c1e1900 */
[----:B------:R-:W2:Y:S01]  /*0710*/  LDG.E R18, desc[UR16][R4.64+0x4] ;  /* 0x0000041004127981 */ /* 0x000ea2000c1e1900 */
[----:B------:R-:W-:-:S03]  /*0720*/  IMAD.WIDE.U32 R16, R17, 0x4, R14 ;  /* 0x0000000411107825 */ /* 0x000fc600078e000e */
[----:B------:R-:W4:Y:S04]  /*0730*/  LDG.E R19, desc[UR16][R14.64] ;  /* 0x000000100e137981 */ /* 0x000f28000c1e1900 */
[----:B------:R-:W4:Y:S04]  /*0740*/  LDG.E R20, desc[UR16][R4.64+0x8] ;  /* 0x0000081004147981 */ /* 0x000f28000c1e1900 */
[----:B------:R-:W5:Y:S04]  /*0750*/  LDG.E R22, desc[UR16][R4.64+0xc] ;  /* 0x00000c1004167981 */ /* 0x000f68000c1e1900 */
[----:B------:R-:W5:Y:S01]  /*0760*/  LDG.E R16, desc[UR16][R16.64] ;  /* 0x0000001010107981 */ /* 0x000f62000c1e1900 */
[----:B------:R-:W-:Y:S01]  /*0770*/  UIADD3 UR4, UPT, UPT, UR4, 0x4, URZ ;  /* 0x0000000404047890 */ /* 0x000fe2000fffe0ff */
[----:B---3--:R-:W-:-:S04]  /*0780*/  IMAD R9, R9, R6, R12 ;  /* 0x0000000609097224 */ /* 0x008fc800078e020c */
[----:B--2---:R-:W-:-:S04]  /*0790*/  IMAD R3, R18, R3, R9 ;  /* 0x0000000312037224 */ /* 0x004fc800078e0209 */
[----:B----4-:R-:W-:-:S04]  /*07a0*/  IMAD R3, R20, R19, R3 ;  /* 0x0000001314037224 */ /* 0x010fc800078e0203 */
[----:B-----5:R-:W-:-:S07]  /*07b0*/  IMAD R12, R22, R16, R3 ;  /* 0x00000010160c7224 */ /* 0x020fce00078e0203 */
.L_x_3:
[----:B------:R-:W-:Y:S05]  /*07c0*/  BRA.U !UP1, `(.L_x_0) ;  /* 0x0000000109a87547 */ /* 0x000fea000b800000 */
[----:B------:R-:W-:Y:S01]  /*07d0*/  UISETP.NE.AND UP0, UPT, UR5, 0x1, UPT ;  /* 0x000000010500788c */ /* 0x000fe2000bf05270 */
[----:B------:R-:W-:Y:S01]  /*07e0*/  MOV R4, UR4 ;  /* 0x0000000400047c02 */ /* 0x000fe20008000f00 */
[----:B------:R-:W-:Y:S02]  /*07f0*/  ULOP3.LUT UR5, UR18, 0x1, URZ, 0xc0, !UPT ;  /* 0x0000000112057892 */ /* 0x000fe4000f8ec0ff */
[----:B------:R-:W-:Y:S02]  /*0800*/  MOV R17, UR18 ;  /* 0x0000001200117c02 */ /* 0x000fe40008000f00 */
[----:B------:R-:W-:Y:S01]  /*0810*/  UISETP.NE.U32.AND UP1, UPT, UR5, 0x1, UPT ;  /* 0x000000010500788c */ /* 0x000fe2000bf25070 */
[----:B------:R-:W-:-:S04]  /*0820*/  PLOP3.LUT P1, PT, PT, PT, UP0, 0x80, 0x8 ;  /* 0x000000000008781c */ /* 0x000fc80003f2f008 */
[----:B------:R-:W0:Y:S01]  /*0830*/  @UP0 LDCU.128 UR8, c[0x0][0x380] ;  /* 0x00007000ff0807ac */ /* 0x000e220008000c00 */
[----:B------:R-:W-:Y:S01]  /*0840*/  PLOP3.LUT P0, PT, PT, PT, UP1, 0x80, 0x8 ;  /* 0x000000000008781c */ /* 0x000fe20003f0f018 */
[----:B------:R-:W1:Y:S04]  /*0850*/  @UP0 LDCU.64 UR6, c[0x0][0x380] ;  /* 0x00007000ff0607ac */ /* 0x000e680008000a00 */
[----:B------:R-:W2:Y:S03]  /*0860*/  @!UP1 LDCU.128 UR12, c[0x0][0x380] ;  /* 0x00007000ff0c97ac */ /* 0x000ea60008000c00 */
[C---:B------:R-:W-:Y:S02]  /*0870*/  @P1 IADD3 R3, PT, PT, R2.reuse, UR4, RZ ;  /* 0x0000000402031c10 */ /* 0x040fe4000fffe0ff */
[----:B------:R-:W-:Y:S01]  /*0880*/  @P1 IADD3 R5, P2, PT, R2, UR4, RZ ;  /* 0x0000000402051c10 */ /* 0x000fe2000ff5e0ff */
[----:B------:R-:W-:-:S03]  /*0890*/  @UP0 UIADD3 UR4, UPT, UPT, UR4, 0x2, URZ ;  /* 0x0000000204040890 */ /* 0x000fc6000fffe0ff */
[----:B------:R-:W-:Y:S02]  /*08a0*/  @P1 IADD3.X R8, PT, PT, RZ, RZ, RZ, P2, !PT ;  /* 0x000000ffff081210 */ /* 0x000fe400017fe4ff */
[----:B0-----:R-:W-:Y:S01]  /*08b0*/  MOV R14, UR8 ;  /* 0x00000008000e7c02 */ /* 0x001fe20008000f00 */
[----:B------:R-:W-:Y:S01]  /*08c0*/  IMAD.U32 R6, RZ, RZ, UR10 ;  /* 0x0000000aff067e24 */ /* 0x000fe2000f8e00ff */
[----:B------:R-:W-:Y:S02]  /*08d0*/  MOV R15, UR9 ;  /* 0x00000009000f7c02 */ /* 0x000fe40008000f00 */
[----:B------:R-:W-:Y:S01]  /*08e0*/  MOV R7, UR11 ;  /* 0x0000000b00077c02 */ /* 0x000fe20008000f00 */
[----:B------:R-:W-:-:S04]  /*08f0*/  @P1 IMAD.WIDE.U32 R14, R3, 0x4, R14 ;  /* 0x00000004030e1825 */ /* 0x000fc800078e000e */
[----:B------:R-:W-:Y:S01]  /*0900*/  @P1 IMAD R3, R4, UR18, R13 ;  /* 0x0000001204031c24 */ /* 0x000fe2000f8e020d */
[----:B-1----:R-:W-:Y:S02]  /*0910*/  @P1 LEA R4, P2, R5, UR6, 0x2 ;  /* 0x0000000605041c11 */ /* 0x002fe4000f8410ff */
[----:B------:R-:W-:Y:S01]  /*0920*/  MOV R18, UR4 ;  /* 0x0000000400127c02 */ /* 0x000fe20008000f00 */
[----:B------:R-:W-:Y:S01]  /*0930*/  @P1 IMAD.WIDE R6, R3, 0x4, R6 ;  /* 0x0000000403061825 */ /* 0x000fe200078e0206 */
[----:B------:R-:W-:Y:S01]  /*0940*/  @P1 LEA.HI.X R5, R5, UR7, R8, 0x2, P2 ;  /* 0x0000000705051c11 */ /* 0x000fe200090f1408 */
[----:B------:R-:W3:Y:S01]  /*0950*/  @P1 LDG.E R3, desc[UR16][R14.64] ;  /* 0x000000100e031981 */ /* 0x000ee2000c1e1900 */
[----:B--2---:R-:W-:Y:S01]  /*0960*/  MOV R8, UR12 ;  /* 0x0000000c00087c02 */ /* 0x004fe20008000f00 */
[----:B------:R-:W-:Y:S01]  /*0970*/  @!P0 IMAD R21, R18, UR18, R13 ;  /* 0x0000001212158c24 */ /* 0x000fe2000f8e020d */
[----:B------:R-:W-:Y:S01]  /*0980*/  MOV R9, UR13 ;  /* 0x0000000d00097c02 */ /* 0x000fe20008000f00 */
[----:B------:R-:W-:Y:S01]  /*0990*/  @P1 IMAD.WIDE.U32 R16, R17, 0x4, R6 ;  /* 0x0000000411101825 */ /* 0x000fe200078e0006 */
[----:B------:R-:W-:Y:S01]  /*09a0*/  @!P0 IADD3 R19, PT, PT, R2, UR4, RZ ;  /* 0x0000000402138c10 */ /* 0x000fe2000fffe0ff */
[----:B------:R-:W3:Y:S01]  /*09b0*/  @P1 LDG.E R6, desc[UR16][R6.64] ;  /* 0x0000001006061981 */ /* 0x000ee2000c1e1900 */
[----:B------:R-:W-:-:S02]  /*09c0*/  MOV R10, UR14 ;  /* 0x0000000e000a7c02 */ /* 0x000fc40008000f00 */
[----:B------:R-:W-:Y:S01]  /*09d0*/  MOV R11, UR15 ;  /* 0x0000000f000b7c02 */ /* 0x000fe20008000f00 */
[----:B------:R-:W-:Y:S01]  /*09e0*/  @!P0 IMAD.WIDE.U32 R8, R19, 0x4, R8 ;  /* 0x0000000413088825 */ /* 0x000fe200078e0008 */
[----:B------:R-:W2:Y:S03]  /*09f0*/  @P1 LDG.E R16, desc[UR16][R16.64] ;  /* 0x0000001010101981 */ /* 0x000ea6000c1e1900 */
[----:B------:R-:W-:Y:S01]  /*0a00*/  @!P0 IMAD.WIDE R10, R21, 0x4, R10 ;  /* 0x00000004150a8825 */ /* 0x000fe200078e020a */
[----:B------:R-:W2:Y:S04]  /*0a10*/  @P1 LDG.E R4, desc[UR16][R4.64+0x4] ;  /* 0x0000041004041981 */ /* 0x000ea8000c1e1900 */
[----:B------:R-:W4:Y:S04]  /*0a20*/  @!P0 LDG.E R9, desc[UR16][R8.64] ;  /* 0x0000001008098981 */ /* 0x000f28000c1e1900 */
[----:B------:R-:W4:Y:S01]  /*0a30*/  @!P0 LDG.E R10, desc[UR16][R10.64] ;  /* 0x000000100a0a8981 */ /* 0x000f22000c1e1900 */
[----:B---3--:R-:W-:-:S04]  /*0a40*/  @P1 IMAD R3, R3, R6, R12 ;  /* 0x0000000603031224 */ /* 0x008fc800078e020c */
[----:B--2---:R-:W-:-:S04]  /*0a50*/  @P1 IMAD R12, R4, R16, R3 ;  /* 0x00000010040c1224 */ /* 0x004fc800078e0203 */
[----:B----4-:R-:W-:-:S07]  /*0a60*/  @!P0 IMAD R12, R9, R10, R12 ;  /* 0x0000000a090c8224 */ /* 0x010fce00078e020c */
.L_x_0:
[----:B------:R-:W0:Y:S01]  /*0a70*/  LDC.64 R2, c[0x0][0x390] ;  /* 0x0000e400ff027b82 */ /* 0x000e220000000a00 */
[----:B------:R-:W-:-:S04]  /*0a80*/  IMAD R13, R0, UR18, R13 ;  /* 0x00000012000d7c24 */ /* 0x000fc8000f8e020d */
[----:B0-----:R-:W-:-:S05]  /*0a90*/  IMAD.WIDE R2, R13, 0x4, R2 ;  /* 0x000000040d027825 */ /* 0x001fca00078e0202 */
[----:B------:R-:W-:Y:S01]  /*0aa0*/  STG.E desc[UR16][R2.64], R12 ;  /* 0x0000000c02007986 */ /* 0x000fe2000c101910 */
[----:B------:R-:W-:Y:S05]  /*0ab0*/  EXIT ;  /* 0x000000000000794d */ /* 0x000fea0003800000 */
.L_x_4:
[----:B------:R-:W-:-:S00]  /*0ac0*/  BRA `(.L_x_4) ;  /* 0xfffffffc00fc7947 */ /* 0x000fc0000383ffff */
[----:B------:R-:W-:-:S00]  /*0ad0*/  NOP ;  /* 0x0000000000007918 */ /* 0x000fc00000000000 */
        /* <DEDUP_REMOVED lines=10> */
.L_x_5:


//--------------------- .nv.shared.reserved.0     --------------------------
	.section	.nv.shared.reserved.0,"aw",@nobits
	.weak		__nv_reservedSMEM_offset_0_alias
	.size		__nv_reservedSMEM_offset_0_alias, 0, 64
	.other		__nv_reservedSMEM_offset_0_alias,@"STO_CUDA_RESERVED_SHARED STV_DEFAULT"
__nv_reservedSMEM_offset_0_alias:
	.zero		0
	.zero		64


//--------------------- .nv.constant0._Z9matriMultPiS_S_i --------------------------
	.section	.nv.constant0._Z9matriMultPiS_S_i,"a",@progbits
	.sectionflags	@""
	.align	4
.nv.constant0._Z9matriMultPiS_S_i:
	.zero		924


//--------------------- SYMBOLS --------------------------

	.type		.nv.reservedSmem.offset0,@object
	.size		.nv.reservedSmem.offset0,0x4
